//
// Generated by NVIDIA NVVM Compiler
//
// Compiler Build ID: CL-36424714
// Cuda compilation tools, release 13.0, V13.0.88
// Based on NVVM 20.0.0
//

.version 9.0
.target sm_100
.address_size 64

	// .globl	_Z12AvgPooling1DPKfiiiPfmi

.visible .entry _Z12AvgPooling1DPKfiiiPfmi(
	.param .u64 .ptr .align 1 _Z12AvgPooling1DPKfiiiPfmi_param_0,
	.param .u32 _Z12AvgPooling1DPKfiiiPfmi_param_1,
	.param .u32 _Z12AvgPooling1DPKfiiiPfmi_param_2,
	.param .u32 _Z12AvgPooling1DPKfiiiPfmi_param_3,
	.param .u64 .ptr .align 1 _Z12AvgPooling1DPKfiiiPfmi_param_4,
	.param .u64 _Z12AvgPooling1DPKfiiiPfmi_param_5,
	.param .u32 _Z12AvgPooling1DPKfiiiPfmi_param_6
)
{
	.reg .pred 	%p<40>;
	.reg .b32 	%r<126>;
	.reg .b32 	%f<134>;
	.reg .b64 	%rd<46>;

	ld.param.u64 	%rd17, [_Z12AvgPooling1DPKfiiiPfmi_param_0];
	ld.param.u32 	%r71, [_Z12AvgPooling1DPKfiiiPfmi_param_1];
	ld.param.u32 	%r72, [_Z12AvgPooling1DPKfiiiPfmi_param_2];
	ld.param.u64 	%rd15, [_Z12AvgPooling1DPKfiiiPfmi_param_4];
	ld.param.u64 	%rd16, [_Z12AvgPooling1DPKfiiiPfmi_param_5];
	ld.param.u32 	%r74, [_Z12AvgPooling1DPKfiiiPfmi_param_6];
	cvta.to.global.u64 	%rd1, %rd17;
	mov.u32 	%r75, %ctaid.x;
	mov.u32 	%r76, %ntid.x;
	mov.u32 	%r77, %tid.x;
	mad.lo.s32 	%r1, %r75, %r76, %r77;
	setp.ge.s32 	%p1, %r1, %r74;
	@%p1 bra 	$L__BB0_73;
	cvta.to.global.u64 	%rd18, %rd15;
	mul.wide.s32 	%rd19, %r1, 4;
	add.s64 	%rd2, %rd18, %rd19;
	mov.b32 	%r78, 0;
	st.global.u32 	[%rd2], %r78;
	setp.lt.s32 	%p2, %r71, 1;
	mov.f32 	%f100, 0f00000000;
	@%p2 bra 	$L__BB0_72;
	ld.param.u32 	%r101, [_Z12AvgPooling1DPKfiiiPfmi_param_3];
	mul.lo.s32 	%r2, %r72, %r1;
	sub.s32 	%r3, %r2, %r101;
	setp.lt.u32 	%p3, %r71, 16;
	mov.b32 	%r122, 0;
	mov.f32 	%f100, 0f00000000;
	@%p3 bra 	$L__BB0_37;
	ld.param.u32 	%r102, [_Z12AvgPooling1DPKfiiiPfmi_param_3];
	and.b32  	%r80, %r71, 2147483632;
	neg.s32 	%r120, %r80;
	sub.s32 	%r81, %r2, %r102;
	add.s32 	%r119, %r81, 1;
	add.s32 	%r118, %r81, 2;
	add.s32 	%r117, %r81, 3;
	add.s32 	%r116, %r81, 4;
	add.s32 	%r115, %r81, 5;
	add.s32 	%r114, %r81, 6;
	add.s32 	%r113, %r81, 7;
	add.s32 	%r112, %r81, 8;
	add.s32 	%r111, %r81, 9;
	add.s32 	%r110, %r81, 10;
	add.s32 	%r109, %r81, 11;
	add.s32 	%r108, %r81, 12;
	add.s32 	%r107, %r81, 13;
	add.s32 	%r106, %r81, 14;
	add.s32 	%r105, %r81, 15;
	mov.f32 	%f100, 0f00000000;
	mov.u32 	%r104, %r3;
$L__BB0_4:
	.pragma "nounroll";
	cvt.s64.s32 	%rd3, %r115;
	cvt.s64.s32 	%rd4, %r114;
	cvt.s64.s32 	%rd5, %r113;
	cvt.s64.s32 	%rd6, %r112;
	cvt.s64.s32 	%rd7, %r111;
	cvt.s64.s32 	%rd8, %r110;
	cvt.s64.s32 	%rd9, %r109;
	cvt.s64.s32 	%rd10, %r107;
	cvt.s64.s32 	%rd20, %r104;
	mul.wide.s32 	%rd21, %r104, 4;
	add.s64 	%rd22, %rd1, %rd21;
	add.s64 	%rd11, %rd22, 32;
	setp.le.u64 	%p4, %rd16, %rd20;
	@%p4 bra 	$L__BB0_6;
	ld.global.f32 	%f68, [%rd11+-32];
	add.f32 	%f100, %f68, %f100;
	st.global.f32 	[%rd2], %f100;
$L__BB0_6:
	cvt.s64.s32 	%rd23, %r119;
	setp.le.u64 	%p5, %rd16, %rd23;
	@%p5 bra 	$L__BB0_8;
	ld.global.f32 	%f69, [%rd11+-28];
	add.f32 	%f100, %f69, %f100;
	st.global.f32 	[%rd2], %f100;
$L__BB0_8:
	cvt.s64.s32 	%rd24, %r118;
	setp.le.u64 	%p6, %rd16, %rd24;
	@%p6 bra 	$L__BB0_10;
	ld.global.f32 	%f70, [%rd11+-24];
	add.f32 	%f100, %f70, %f100;
	st.global.f32 	[%rd2], %f100;
$L__BB0_10:
	cvt.s64.s32 	%rd25, %r117;
	setp.le.u64 	%p7, %rd16, %rd25;
	@%p7 bra 	$L__BB0_12;
	ld.global.f32 	%f71, [%rd11+-20];
	add.f32 	%f100, %f71, %f100;
	st.global.f32 	[%rd2], %f100;
$L__BB0_12:
	cvt.s64.s32 	%rd26, %r116;
	setp.le.u64 	%p8, %rd16, %rd26;
	@%p8 bra 	$L__BB0_14;
	ld.global.f32 	%f72, [%rd11+-16];
	add.f32 	%f100, %f72, %f100;
	st.global.f32 	[%rd2], %f100;
$L__BB0_14:
	setp.le.u64 	%p9, %rd16, %rd3;
	@%p9 bra 	$L__BB0_16;
	ld.global.f32 	%f73, [%rd11+-12];
	add.f32 	%f100, %f73, %f100;
	st.global.f32 	[%rd2], %f100;
$L__BB0_16:
	setp.le.u64 	%p10, %rd16, %rd4;
	@%p10 bra 	$L__BB0_18;
	ld.global.f32 	%f74, [%rd11+-8];
	add.f32 	%f100, %f74, %f100;
	st.global.f32 	[%rd2], %f100;
$L__BB0_18:
	setp.le.u64 	%p11, %rd16, %rd5;
	@%p11 bra 	$L__BB0_20;
	ld.global.f32 	%f75, [%rd11+-4];
	add.f32 	%f100, %f75, %f100;
	st.global.f32 	[%rd2], %f100;
$L__BB0_20:
	setp.le.u64 	%p12, %rd16, %rd6;
	@%p12 bra 	$L__BB0_22;
	ld.global.f32 	%f76, [%rd11];
	add.f32 	%f100, %f76, %f100;
	st.global.f32 	[%rd2], %f100;
$L__BB0_22:
	setp.le.u64 	%p13, %rd16, %rd7;
	@%p13 bra 	$L__BB0_24;
	ld.global.f32 	%f77, [%rd11+4];
	add.f32 	%f100, %f77, %f100;
	st.global.f32 	[%rd2], %f100;
$L__BB0_24:
	setp.le.u64 	%p14, %rd16, %rd8;
	@%p14 bra 	$L__BB0_26;
	ld.global.f32 	%f78, [%rd11+8];
	add.f32 	%f100, %f78, %f100;
	st.global.f32 	[%rd2], %f100;
$L__BB0_26:
	setp.le.u64 	%p15, %rd16, %rd9;
	@%p15 bra 	$L__BB0_28;
	ld.global.f32 	%f79, [%rd11+12];
	add.f32 	%f100, %f79, %f100;
	st.global.f32 	[%rd2], %f100;
$L__BB0_28:
	cvt.s64.s32 	%rd27, %r108;
	setp.le.u64 	%p16, %rd16, %rd27;
	@%p16 bra 	$L__BB0_30;
	ld.global.f32 	%f80, [%rd11+16];
	add.f32 	%f100, %f80, %f100;
	st.global.f32 	[%rd2], %f100;
$L__BB0_30:
	setp.le.u64 	%p17, %rd16, %rd10;
	@%p17 bra 	$L__BB0_32;
	ld.global.f32 	%f81, [%rd11+20];
	add.f32 	%f100, %f81, %f100;
	st.global.f32 	[%rd2], %f100;
$L__BB0_32:
	cvt.s64.s32 	%rd28, %r106;
	setp.le.u64 	%p18, %rd16, %rd28;
	@%p18 bra 	$L__BB0_34;
	ld.global.f32 	%f82, [%rd11+24];
	add.f32 	%f100, %f82, %f100;
	st.global.f32 	[%rd2], %f100;
$L__BB0_34:
	cvt.s64.s32 	%rd29, %r105;
	setp.le.u64 	%p19, %rd16, %rd29;
	@%p19 bra 	$L__BB0_36;
	ld.global.f32 	%f83, [%rd11+28];
	add.f32 	%f100, %f83, %f100;
	st.global.f32 	[%rd2], %f100;
$L__BB0_36:
	and.b32  	%r122, %r71, 2147483632;
	cvt.u32.u64 	%r82, %rd10;
	cvt.u32.u64 	%r83, %rd9;
	cvt.u32.u64 	%r84, %rd8;
	cvt.u32.u64 	%r85, %rd7;
	cvt.u32.u64 	%r86, %rd6;
	cvt.u32.u64 	%r87, %rd5;
	cvt.u32.u64 	%r88, %rd4;
	cvt.u32.u64 	%r89, %rd3;
	add.s32 	%r120, %r120, 16;
	add.s32 	%r119, %r119, 16;
	add.s32 	%r118, %r118, 16;
	add.s32 	%r117, %r117, 16;
	add.s32 	%r116, %r116, 16;
	add.s32 	%r115, %r89, 16;
	add.s32 	%r114, %r88, 16;
	add.s32 	%r113, %r87, 16;
	add.s32 	%r112, %r86, 16;
	add.s32 	%r111, %r85, 16;
	add.s32 	%r110, %r84, 16;
	add.s32 	%r109, %r83, 16;
	add.s32 	%r108, %r108, 16;
	add.s32 	%r107, %r82, 16;
	add.s32 	%r106, %r106, 16;
	add.s32 	%r105, %r105, 16;
	add.s32 	%r104, %r104, 16;
	setp.ne.s32 	%p20, %r120, 0;
	@%p20 bra 	$L__BB0_4;
$L__BB0_37:
	and.b32  	%r56, %r71, 15;
	setp.eq.s32 	%p21, %r56, 0;
	@%p21 bra 	$L__BB0_72;
	and.b32  	%r57, %r71, 7;
	setp.lt.u32 	%p22, %r56, 8;
	@%p22 bra 	$L__BB0_56;
	add.s32 	%r58, %r3, %r122;
	cvt.s64.s32 	%rd30, %r58;
	setp.le.u64 	%p23, %rd16, %rd30;
	mul.wide.s32 	%rd31, %r58, 4;
	add.s64 	%rd12, %rd1, %rd31;
	@%p23 bra 	$L__BB0_41;
	ld.global.f32 	%f84, [%rd12];
	add.f32 	%f100, %f84, %f100;
	st.global.f32 	[%rd2], %f100;
$L__BB0_41:
	add.s32 	%r90, %r58, 1;
	cvt.s64.s32 	%rd32, %r90;
	setp.le.u64 	%p24, %rd16, %rd32;
	@%p24 bra 	$L__BB0_43;
	ld.global.f32 	%f85, [%rd12+4];
	add.f32 	%f100, %f85, %f100;
	st.global.f32 	[%rd2], %f100;
$L__BB0_43:
	add.s32 	%r91, %r58, 2;
	cvt.s64.s32 	%rd33, %r91;
	setp.le.u64 	%p25, %rd16, %rd33;
	@%p25 bra 	$L__BB0_45;
	ld.global.f32 	%f86, [%rd12+8];
	add.f32 	%f100, %f86, %f100;
	st.global.f32 	[%rd2], %f100;
$L__BB0_45:
	add.s32 	%r92, %r58, 3;
	cvt.s64.s32 	%rd34, %r92;
	setp.le.u64 	%p26, %rd16, %rd34;
	@%p26 bra 	$L__BB0_47;
	ld.global.f32 	%f87, [%rd12+12];
	add.f32 	%f100, %f87, %f100;
	st.global.f32 	[%rd2], %f100;
$L__BB0_47:
	add.s32 	%r93, %r58, 4;
	cvt.s64.s32 	%rd35, %r93;
	setp.le.u64 	%p27, %rd16, %rd35;
	@%p27 bra 	$L__BB0_49;
	ld.global.f32 	%f88, [%rd12+16];
	add.f32 	%f100, %f88, %f100;
	st.global.f32 	[%rd2], %f100;
$L__BB0_49:
	add.s32 	%r94, %r58, 5;
	cvt.s64.s32 	%rd36, %r94;
	setp.le.u64 	%p28, %rd16, %rd36;
	@%p28 bra 	$L__BB0_51;
	ld.global.f32 	%f89, [%rd12+20];
	add.f32 	%f100, %f89, %f100;
	st.global.f32 	[%rd2], %f100;
$L__BB0_51:
	add.s32 	%r95, %r58, 6;
	cvt.s64.s32 	%rd37, %r95;
	setp.le.u64 	%p29, %rd16, %rd37;
	@%p29 bra 	$L__BB0_53;
	ld.global.f32 	%f90, [%rd12+24];
	add.f32 	%f100, %f90, %f100;
	st.global.f32 	[%rd2], %f100;
$L__BB0_53:
	add.s32 	%r96, %r58, 7;
	cvt.s64.s32 	%rd38, %r96;
	setp.le.u64 	%p30, %rd16, %rd38;
	@%p30 bra 	$L__BB0_55;
	ld.global.f32 	%f91, [%rd12+28];
	add.f32 	%f100, %f91, %f100;
	st.global.f32 	[%rd2], %f100;
$L__BB0_55:
	add.s32 	%r122, %r122, 8;
$L__BB0_56:
	setp.eq.s32 	%p31, %r57, 0;
	@%p31 bra 	$L__BB0_72;
	and.b32  	%r61, %r71, 3;
	setp.lt.u32 	%p32, %r57, 4;
	@%p32 bra 	$L__BB0_67;
	add.s32 	%r62, %r3, %r122;
	cvt.s64.s32 	%rd39, %r62;
	setp.le.u64 	%p33, %rd16, %rd39;
	mul.wide.s32 	%rd40, %r62, 4;
	add.s64 	%rd13, %rd1, %rd40;
	@%p33 bra 	$L__BB0_60;
	ld.global.f32 	%f92, [%rd13];
	add.f32 	%f100, %f92, %f100;
	st.global.f32 	[%rd2], %f100;
$L__BB0_60:
	add.s32 	%r97, %r62, 1;
	cvt.s64.s32 	%rd41, %r97;
	setp.le.u64 	%p34, %rd16, %rd41;
	@%p34 bra 	$L__BB0_62;
	ld.global.f32 	%f93, [%rd13+4];
	add.f32 	%f100, %f93, %f100;
	st.global.f32 	[%rd2], %f100;
$L__BB0_62:
	add.s32 	%r98, %r62, 2;
	cvt.s64.s32 	%rd42, %r98;
	setp.le.u64 	%p35, %rd16, %rd42;
	@%p35 bra 	$L__BB0_64;
	ld.global.f32 	%f94, [%rd13+8];
	add.f32 	%f100, %f94, %f100;
	st.global.f32 	[%rd2], %f100;
$L__BB0_64:
	add.s32 	%r99, %r62, 3;
	cvt.s64.s32 	%rd43, %r99;
	setp.le.u64 	%p36, %rd16, %rd43;
	@%p36 bra 	$L__BB0_66;
	ld.global.f32 	%f95, [%rd13+12];
	add.f32 	%f100, %f95, %f100;
	st.global.f32 	[%rd2], %f100;
$L__BB0_66:
	add.s32 	%r122, %r122, 4;
$L__BB0_67:
	setp.eq.s32 	%p37, %r61, 0;
	@%p37 bra 	$L__BB0_72;
	ld.param.u32 	%r103, [_Z12AvgPooling1DPKfiiiPfmi_param_3];
	add.s32 	%r100, %r122, %r2;
	sub.s32 	%r125, %r100, %r103;
	neg.s32 	%r124, %r61;
$L__BB0_69:
	.pragma "nounroll";
	cvt.s64.s32 	%rd44, %r125;
	mul.wide.s32 	%rd14, %r125, 4;
	setp.le.u64 	%p38, %rd16, %rd44;
	@%p38 bra 	$L__BB0_71;
	add.s64 	%rd45, %rd1, %rd14;
	ld.global.f32 	%f96, [%rd45];
	add.f32 	%f100, %f96, %f100;
	st.global.f32 	[%rd2], %f100;
$L__BB0_71:
	add.s32 	%r125, %r125, 1;
	add.s32 	%r124, %r124, 1;
	setp.ne.s32 	%p39, %r124, 0;
	@%p39 bra 	$L__BB0_69;
$L__BB0_72:
	cvt.rn.f32.s32 	%f97, %r71;
	div.rn.f32 	%f98, %f100, %f97;
	st.global.f32 	[%rd2], %f98;
$L__BB0_73:
	ret;

}


// ===== COMPILED SASS (sm_100) =====

	.target	sm_100

	.elftype	@"ET_EXEC"


//--------------------- .note.nv.tkinfo           --------------------------
	.section	.note.nv.tkinfo,"",@"SHT_NOTE"
	.sectionflags	@"SHF_NOTE_NV_TKINFO"
	.tkinfo
        /*0018*/ 	.word	0x00000002
        /*0030*/ 	.string	""
        /*0030*/ 	.string	"ptxas"
        /*0030*/ 	.string	"Cuda compilation tools, release 13.0, V13.0.88"
        /*0030*/ 	.string	"Build cuda_13.0.r13.0/compiler.36424714_0"
        /*0030*/ 	.string	"-arch sm_100 -m 64 "



//--------------------- .note.nv.cuinfo           --------------------------
	.section	.note.nv.cuinfo,"",@"SHT_NOTE"
	.sectionflags	@"SHF_NOTE_NV_CUINFO"
        /*0018*/ 	.short	0x0002
        /*001a*/ 	.short	0x0064
        /*001c*/ 	.short	0x0082
	.zero		2


//--------------------- .nv.info                  --------------------------
	.section	.nv.info,"",@"SHT_CUDA_INFO"
	.align	4


	//----- nvinfo : EIATTR_REGCOUNT
	.align		4
        /*0000*/ 	.byte	0x04, 0x2f
        /*0002*/ 	.short	(.L_1 - .L_0)
	.align		4
.L_0:
        /*0004*/ 	.word	index@(_Z12AvgPooling1DPKfiiiPfmi)
        /*0008*/ 	.word	0x0000001c


	//----- nvinfo : EIATTR_FRAME_SIZE
	.align		4
.L_1:
        /*000c*/ 	.byte	0x04, 0x11
        /*000e*/ 	.short	(.L_3 - .L_2)
	.align		4
.L_2:
        /*0010*/ 	.word	index@($__internal_0_$__cuda_sm3x_div_rn_noftz_f32_slowpath)
        /*0014*/ 	.word	0x00000000


	//----- nvinfo : EIATTR_FRAME_SIZE
	.align		4
.L_3:
        /*0018*/ 	.byte	0x04, 0x11
        /*001a*/ 	.short	(.L_5 - .L_4)
	.align		4
.L_4:
        /*001c*/ 	.word	index@(_Z12AvgPooling1DPKfiiiPfmi)
        /*0020*/ 	.word	0x00000000


	//----- nvinfo : EIATTR_MIN_STACK_SIZE
	.align		4
.L_5:
        /*0024*/ 	.byte	0x04, 0x12
        /*0026*/ 	.short	(.L_7 - .L_6)
	.align		4
.L_6:
        /*0028*/ 	.word	index@(_Z12AvgPooling1DPKfiiiPfmi)
        /*002c*/ 	.word	0x00000000
.L_7:


//--------------------- .nv.compat                --------------------------
	.section	.nv.compat,"",@"SHT_CUDA_COMPAT_INFO"
	.align	4
        /*0000*/ 	.byte	0x02, 0x09, 0x00, 0x00, 0x02, 0x02, 0x01, 0x00, 0x02, 0x05, 0x05, 0x00, 0x03, 0x07, 0x01, 0x01
        /*0010*/ 	.byte	0x02, 0x03, 0x00, 0x00, 0x02, 0x06, 0x01, 0x00, 0x04, 0x0b, 0x08, 0x00, 0x01, 0x00, 0x00, 0x00
        /*0020*/ 	.byte	0x00, 0x00, 0x00, 0x00


//--------------------- .nv.info._Z12AvgPooling1DPKfiiiPfmi --------------------------
	.section	.nv.info._Z12AvgPooling1DPKfiiiPfmi,"",@"SHT_CUDA_INFO"
	.sectionflags	@""
	.align	4


	//----- nvinfo : EIATTR_CUDA_API_VERSION
	.align		4
        /*0000*/ 	.byte	0x04, 0x37
        /*0002*/ 	.short	(.L_9 - .L_8)
.L_8:
        /*0004*/ 	.word	0x00000082


	//----- nvinfo : EIATTR_KPARAM_INFO
	.align		4
.L_9:
        /*0008*/ 	.byte	0x04, 0x17
        /*000a*/ 	.short	(.L_11 - .L_10)
.L_10:
        /*000c*/ 	.word	0x00000000
        /*0010*/ 	.short	0x0006
        /*0012*/ 	.short	0x0028
        /*0014*/ 	.byte	0x00, 0xf0, 0x11, 0x00


	//----- nvinfo : EIATTR_KPARAM_INFO
	.align		4
.L_11:
        /*0018*/ 	.byte	0x04, 0x17
        /*001a*/ 	.short	(.L_13 - .L_12)
.L_12:
        /*001c*/ 	.word	0x00000000
        /*0020*/ 	.short	0x0005
        /*0022*/ 	.short	0x0020
        /*0024*/ 	.byte	0x00, 0xf0, 0x21, 0x00


	//----- nvinfo : EIATTR_KPARAM_INFO
	.align		4
.L_13:
        /*0028*/ 	.byte	0x04, 0x17
        /*002a*/ 	.short	(.L_15 - .L_14)
.L_14:
        /*002c*/ 	.word	0x00000000
        /*0030*/ 	.short	0x0004
        /*0032*/ 	.short	0x0018
        /*0034*/ 	.byte	0x00, 0xf5, 0x21, 0x00


	//----- nvinfo : EIATTR_KPARAM_INFO
	.align		4
.L_15:
        /*0038*/ 	.byte	0x04, 0x17
        /*003a*/ 	.short	(.L_17 - .L_16)
.L_16:
        /*003c*/ 	.word	0x00000000
        /*0040*/ 	.short	0x0003
        /*0042*/ 	.short	0x0010
        /*0044*/ 	.byte	0x00, 0xf0, 0x11, 0x00


	//----- nvinfo : EIATTR_KPARAM_INFO
	.align		4
.L_17:
        /*0048*/ 	.byte	0x04, 0x17
        /*004a*/ 	.short	(.L_19 - .L_18)
.L_18:
        /*004c*/ 	.word	0x00000000
        /*0050*/ 	.short	0x0002
        /*0052*/ 	.short	0x000c
        /*0054*/ 	.byte	0x00, 0xf0, 0x11, 0x00


	//----- nvinfo : EIATTR_KPARAM_INFO
	.align		4
.L_19:
        /*0058*/ 	.byte	0x04, 0x17
        /*005a*/ 	.short	(.L_21 - .L_20)
.L_20:
        /*005c*/ 	.word	0x00000000
        /*0060*/ 	.short	0x0001
        /*0062*/ 	.short	0x0008
        /*0064*/ 	.byte	0x00, 0xf0, 0x11, 0x00


	//----- nvinfo : EIATTR_KPARAM_INFO
	.align		4
.L_21:
        /*0068*/ 	.byte	0x04, 0x17
        /*006a*/ 	.short	(.L_23 - .L_22)
.L_22:
        /*006c*/ 	.word	0x00000000
        /*0070*/ 	.short	0x0000
        /*0072*/ 	.short	0x0000
        /*0074*/ 	.byte	0x00, 0xf5, 0x21, 0x00


	//----- nvinfo : EIATTR_SPARSE_MMA_MASK
	.align		4
.L_23:
        /*0078*/ 	.byte	0x03, 0x50
        /*007a*/ 	.short	0x0000


	//----- nvinfo : EIATTR_MAXREG_COUNT
	.align		4
        /*007c*/ 	.byte	0x03, 0x1b
        /*007e*/ 	.short	0x00ff


	//----- nvinfo : EIATTR_MERCURY_ISA_VERSION
	.align		4
        /*0080*/ 	.byte	0x03, 0x5f
        /*0082*/ 	.short	0x0101


	//----- nvinfo : EIATTR_VRC_CTA_INIT_COUNT
	.align		4
        /*0084*/ 	.byte	0x02, 0x4a
	.zero		1
	.zero		1


	//----- nvinfo : EIATTR_EXIT_INSTR_OFFSETS
	.align		4
        /*0088*/ 	.byte	0x04, 0x1c
        /*008a*/ 	.short	(.L_25 - .L_24)


	//   ....[0]....
.L_24:
        /*008c*/ 	.word	0x00000070


	//   ....[1]....
        /*0090*/ 	.word	0x00001320


	//----- nvinfo : EIATTR_CRS_STACK_SIZE
	.align		4
.L_25:
        /*0094*/ 	.byte	0x04, 0x1e
        /*0096*/ 	.short	(.L_27 - .L_26)
.L_26:
        /*0098*/ 	.word	0x00000000


	//----- nvinfo : EIATTR_CBANK_PARAM_SIZE
	.align		4
.L_27:
        /*009c*/ 	.byte	0x03, 0x19
        /*009e*/ 	.short	0x002c


	//----- nvinfo : EIATTR_PARAM_CBANK
	.align		4
        /*00a0*/ 	.byte	0x04, 0x0a
        /*00a2*/ 	.short	(.L_29 - .L_28)
	.align		4
.L_28:
        /*00a4*/ 	.word	index@(.nv.constant0._Z12AvgPooling1DPKfiiiPfmi)
        /*00a8*/ 	.short	0x0380
        /*00aa*/ 	.short	0x002c


	//----- nvinfo : EIATTR_SW_WAR
	.align		4
.L_29:
        /*00ac*/ 	.byte	0x04, 0x36
        /*00ae*/ 	.short	(.L_31 - .L_30)
.L_30:
        /*00b0*/ 	.word	0x00000008
.L_31:


//--------------------- .nv.callgraph             --------------------------
	.section	.nv.callgraph,"",@"SHT_CUDA_CALLGRAPH"
	.align	4
	.sectionentsize	8
	.align		4
        /*0000*/ 	.word	0x00000000
	.align		4
        /*0004*/ 	.word	0xffffffff
	.align		4
        /*0008*/ 	.word	0x00000000
	.align		4
        /*000c*/ 	.word	0xfffffffe
	.align		4
        /*0010*/ 	.word	0x00000000
	.align		4
        /*0014*/ 	.word	0xfffffffd
	.align		4
        /*0018*/ 	.word	0x00000000
	.align		4
        /*001c*/ 	.word	0xfffffffc


//--------------------- .text._Z12AvgPooling1DPKfiiiPfmi --------------------------
	.section	.text._Z12AvgPooling1DPKfiiiPfmi,"ax",@progbits
	.align	128
        .global         _Z12AvgPooling1DPKfiiiPfmi
        .type           _Z12AvgPooling1DPKfiiiPfmi,@function
        .size           _Z12AvgPooling1DPKfiiiPfmi,(.L_x_22 - _Z12AvgPooling1DPKfiiiPfmi)
        .other          _Z12AvgPooling1DPKfiiiPfmi,@"STO_CUDA_ENTRY STV_DEFAULT"
_Z12AvgPooling1DPKfiiiPfmi:
.text._Z12AvgPooling1DPKfiiiPfmi:
[----:B------:R-:W-:Y:S01]  /*0000*/  LDC R1, c[0x0][0x37c] ;  /* 0x0000df00ff017b82 */ /* 0x000fe20000000800 */
[----:B------:R-:W0:Y:S07]  /*0010*/  S2R R3, SR_TID.X ;  /* 0x0000000000037919 */ /* 0x000e2e0000002100 */
[----:B------:R-:W0:Y:S01]  /*0020*/  S2UR UR4, SR_CTAID.X ;  /* 0x00000000000479c3 */ /* 0x000e220000002500 */
[----:B------:R-:W1:Y:S07]  /*0030*/  LDCU UR5, c[0x0][0x3a8] ;  /* 0x00007500ff0577ac */ /* 0x000e6e0008000800 */
[----:B------:R-:W0:Y:S02]  /*0040*/  LDC R0, c[0x0][0x360] ;  /* 0x0000d800ff007b82 */ /* 0x000e240000000800 */
[----:B0-----:R-:W-:-:S05]  /*0050*/  IMAD R0, R0, UR4, R3 ;  /* 0x0000000400007c24 */ /* 0x001fca000f8e0203 */
[----:B-1----:R-:W-:-:S13]  /*0060*/  ISETP.GE.AND P0, PT, R0, UR5, PT ;  /* 0x0000000500007c0c */ /* 0x002fda000bf06270 */
[----:B------:R-:W-:Y:S05]  /*0070*/  @P0 EXIT ;  /* 0x000000000000094d */ /* 0x000fea0003800000 */
[----:B------:R-:W0:Y:S01]  /*0080*/  LDC.64 R4, c[0x0][0x398] ;  /* 0x0000e600ff047b82 */ /* 0x000e220000000a00 */
[----:B------:R-:W1:Y:S01]  /*0090*/  LDCU.64 UR8, c[0x0][0x358] ;  /* 0x00006b00ff0877ac */ /* 0x000e620008000a00 */
[----:B------:R-:W-:Y:S01]  /*00a0*/  IMAD.MOV.U32 R7, RZ, RZ, RZ ;  /* 0x000000ffff077224 */ /* 0x000fe200078e00ff */
[----:B------:R-:W2:Y:S02]  /*00b0*/  LDCU UR5, c[0x0][0x388] ;  /* 0x00007100ff0577ac */ /* 0x000ea40008000800 */
[----:B--2---:R-:W-:Y:S01]  /*00c0*/  UISETP.GE.AND UP0, UPT, UR5, 0x1, UPT ;  /* 0x000000010500788c */ /* 0x004fe2000bf06270 */
[----:B0-----:R-:W-:-:S05]  /*00d0*/  IMAD.WIDE R4, R0, 0x4, R4 ;  /* 0x0000000400047825 */ /* 0x001fca00078e0204 */
[----:B-1----:R0:W-:Y:S03]  /*00e0*/  STG.E desc[UR8][R4.64], RZ ;  /* 0x000000ff04007986 */ /* 0x0021e6000c101908 */
[----:B------:R-:W-:Y:S05]  /*00f0*/  BRA.U !UP0, `(.L_x_0) ;  /* 0x0000001108447547 */ /* 0x000fea000b800000 */
[----:B------:R-:W1:Y:S01]  /*0100*/  LDC R3, c[0x0][0x390] ;  /* 0x0000e400ff037b82 */ /* 0x000e620000000800 */
[----:B------:R-:W1:Y:S01]  /*0110*/  LDCU UR4, c[0x0][0x38c] ;  /* 0x00007180ff0477ac */ /* 0x000e620008000800 */
[----:B------:R-:W-:Y:S01]  /*0120*/  IMAD.MOV.U32 R7, RZ, RZ, RZ ;  /* 0x000000ffff077224 */ /* 0x000fe200078e00ff */
[----:B------:R-:W-:Y:S01]  /*0130*/  UISETP.GE.U32.AND UP0, UPT, UR5, 0x10, UPT ;  /* 0x000000100500788c */ /* 0x000fe2000bf06070 */
[----:B-1----:R-:W-:Y:S01]  /*0140*/  IMAD R6, R0, UR4, -R3 ;  /* 0x0000000400067c24 */ /* 0x002fe2000f8e0a03 */
[----:B------:R-:W-:-:S07]  /*0150*/  UMOV UR4, URZ ;  /* 0x000000ff00047c82 */ /* 0x000fce0008000000 */
[----:B------:R-:W-:Y:S05]  /*0160*/  BRA.U !UP0, `(.L_x_1) ;  /* 0x0000000908247547 */ /* 0x000fea000b800000 */
[----:B------:R-:W-:Y:S01]  /*0170*/  ULOP3.LUT UR4, UR5, 0x7ffffff0, URZ, 0xc0, !UPT ;  /* 0x7ffffff005047892 */ /* 0x000fe2000f8ec0ff */
[C---:B------:R-:W-:Y:S01]  /*0180*/  VIADD R18, R6.reuse, 0x1 ;  /* 0x0000000106127836 */ /* 0x040fe20000000000 */
[----:B------:R-:W1:Y:S01]  /*0190*/  LDCU.64 UR6, c[0x0][0x3a0] ;  /* 0x00007400ff0677ac */ /* 0x000e620008000a00 */
[C---:B------:R-:W-:Y:S02]  /*01a0*/  VIADD R8, R6.reuse, 0x2 ;  /* 0x0000000206087836 */ /* 0x040fe40000000000 */
[C---:B------:R-:W-:Y:S01]  /*01b0*/  VIADD R9, R6.reuse, 0x3 ;  /* 0x0000000306097836 */ /* 0x040fe20000000000 */
[----:B------:R-:W-:Y:S01]  /*01c0*/  UIADD3 UR5, UPT, UPT, -UR4, URZ, URZ ;  /* 0x000000ff04057290 */ /* 0x000fe2000fffe1ff */
[C---:B------:R-:W-:Y:S02]  /*01d0*/  VIADD R10, R6.reuse, 0x4 ;  /* 0x00000004060a7836 */ /* 0x040fe40000000000 */
[C---:B------:R-:W-:Y:S02]  /*01e0*/  VIADD R11, R6.reuse, 0x5 ;  /* 0x00000005060b7836 */ /* 0x040fe40000000000 */
[----:B------:R-:W-:-:S02]  /*01f0*/  VIADD R12, R6, 0x6 ;  /* 0x00000006060c7836 */ /* 0x000fc40000000000 */
[C---:B------:R-:W-:Y:S02]  /*0200*/  VIADD R13, R6.reuse, 0x7 ;  /* 0x00000007060d7836 */ /* 0x040fe40000000000 */
[C---:B------:R-:W-:Y:S02]  /*0210*/  VIADD R14, R6.reuse, 0x8 ;  /* 0x00000008060e7836 */ /* 0x040fe40000000000 */
[C---:B------:R-:W-:Y:S02]  /*0220*/  VIADD R15, R6.reuse, 0x9 ;  /* 0x00000009060f7836 */ /* 0x040fe40000000000 */
[C---:B------:R-:W-:Y:S02]  /*0230*/  VIADD R16, R6.reuse, 0xa ;  /* 0x0000000a06107836 */ /* 0x040fe40000000000 */
[C---:B------:R-:W-:Y:S02]  /*0240*/  VIADD R19, R6.reuse, 0xb ;  /* 0x0000000b06137836 */ /* 0x040fe40000000000 */
[----:B------:R-:W-:-:S02]  /*0250*/  VIADD R21, R6, 0xc ;  /* 0x0000000c06157836 */ /* 0x000fc40000000000 */
[C---:B------:R-:W-:Y:S02]  /*0260*/  VIADD R22, R6.reuse, 0xd ;  /* 0x0000000d06167836 */ /* 0x040fe40000000000 */
[C---:B------:R-:W-:Y:S02]  /*0270*/  VIADD R23, R6.reuse, 0xe ;  /* 0x0000000e06177836 */ /* 0x040fe40000000000 */
[----:B------:R-:W-:Y:S02]  /*0280*/  VIADD R24, R6, 0xf ;  /* 0x0000000f06187836 */ /* 0x000fe40000000000 */
[----:B------:R-:W-:Y:S02]  /*0290*/  IMAD.MOV.U32 R7, RZ, RZ, RZ ;  /* 0x000000ffff077224 */ /* 0x000fe400078e00ff */
[----:B-1----:R-:W-:-:S07]  /*02a0*/  IMAD.MOV.U32 R17, RZ, RZ, R6 ;  /* 0x000000ffff117224 */ /* 0x002fce00078e0006 */
.L_x_2:
[----:B-1----:R-:W1:Y:S01]  /*02b0*/  LDC.64 R2, c[0x0][0x380] ;  /* 0x0000e000ff027b82 */ /* 0x002e620000000a00 */
[----:B------:R-:W-:Y:S02]  /*02c0*/  ISETP.GE.U32.AND P1, PT, R17, UR6, PT ;  /* 0x0000000611007c0c */ /* 0x000fe4000bf26070 */
[----:B------:R-:W-:-:S04]  /*02d0*/  SHF.R.S32.HI R20, RZ, 0x1f, R17 ;  /* 0x0000001fff147819 */ /* 0x000fc80000011411 */
[----:B------:R-:W-:Y:S01]  /*02e0*/  ISETP.GE.U32.AND.EX P1, PT, R20, UR7, PT, P1 ;  /* 0x0000000714007c0c */ /* 0x000fe2000bf26110 */
[----:B-1----:R-:W-:-:S12]  /*02f0*/  IMAD.WIDE R2, R17, 0x4, R2 ;  /* 0x0000000411027825 */ /* 0x002fd800078e0202 */
[----:B------:R-:W2:Y:S01]  /*0300*/  @!P1 LDG.E R20, desc[UR8][R2.64] ;  /* 0x0000000802149981 */ /* 0x000ea2000c1e1900 */
[----:B------:R-:W-:Y:S02]  /*0310*/  ISETP.GE.U32.AND P0, PT, R18, UR6, PT ;  /* 0x0000000612007c0c */ /* 0x000fe4000bf06070 */
[----:B------:R-:W-:-:S04]  /*0320*/  SHF.R.S32.HI R25, RZ, 0x1f, R18 ;  /* 0x0000001fff197819 */ /* 0x000fc80000011412 */
[----:B------:R-:W-:Y:S01]  /*0330*/  ISETP.GE.U32.AND.EX P0, PT, R25, UR7, PT, P0 ;  /* 0x0000000719007c0c */ /* 0x000fe2000bf06100 */
[----:B--2---:R-:W-:-:S05]  /*0340*/  @!P1 FADD R7, R7, R20 ;  /* 0x0000001407079221 */ /* 0x004fca0000000000 */
[----:B------:R1:W-:Y:S07]  /*0350*/  @!P1 STG.E desc[UR8][R4.64], R7 ;  /* 0x0000000704009986 */ /* 0x0003ee000c101908 */
[----:B------:R-:W1:Y:S01]  /*0360*/  @!P0 LDG.E R20, desc[UR8][R2.64+0x4] ;  /* 0x0000040802148981 */ /* 0x000e62000c1e1900 */
[----:B------:R-:W-:Y:S02]  /*0370*/  ISETP.GE.U32.AND P1, PT, R8, UR6, PT ;  /* 0x0000000608007c0c */ /* 0x000fe4000bf26070 */
[----:B------:R-:W-:-:S04]  /*0380*/  SHF.R.S32.HI R25, RZ, 0x1f, R8 ;  /* 0x0000001fff197819 */ /* 0x000fc80000011408 */
[----:B------:R-:W-:Y:S01]  /*0390*/  ISETP.GE.U32.AND.EX P1, PT, R25, UR7, PT, P1 ;  /* 0x0000000719007c0c */ /* 0x000fe2000bf26110 */
[----:B-1----:R-:W-:-:S05]  /*03a0*/  @!P0 FADD R7, R7, R20 ;  /* 0x0000001407078221 */ /* 0x002fca0000000000 */
        /* <DEDUP_REMOVED lines=80> */
[----:B------:R-:W-:Y:S01]  /*08b0*/  UIADD3 UR5, UPT, UPT, UR5, 0x10, URZ ;  /* 0x0000001005057890 */ /* 0x000fe2000fffe0ff */
[----:B------:R-:W-:Y:S02]  /*08c0*/  VIADD R18, R18, 0x10 ;  /* 0x0000001012127836 */ /* 0x000fe40000000000 */
[----:B------:R-:W-:Y:S01]  /*08d0*/  VIADD R8, R8, 0x10 ;  /* 0x0000001008087836 */ /* 0x000fe20000000000 */
[----:B------:R-:W-:Y:S01]  /*08e0*/  UISETP.NE.AND UP0, UPT, UR5, URZ, UPT ;  /* 0x000000ff0500728c */ /* 0x000fe2000bf05270 */
[----:B------:R-:W-:-:S02]  /*08f0*/  VIADD R9, R9, 0x10 ;  /* 0x0000001009097836 */ /* 0x000fc40000000000 */
[----:B------:R-:W-:Y:S02]  /*0900*/  VIADD R10, R10, 0x10 ;  /* 0x000000100a0a7836 */ /* 0x000fe40000000000 */
[----:B------:R-:W-:Y:S02]  /*0910*/  VIADD R11, R11, 0x10 ;  /* 0x000000100b0b7836 */ /* 0x000fe40000000000 */
[----:B------:R-:W-:Y:S02]  /*0920*/  VIADD R12, R12, 0x10 ;  /* 0x000000100c0c7836 */ /* 0x000fe40000000000 */
[----:B------:R-:W-:Y:S02]  /*0930*/  VIADD R13, R13, 0x10 ;  /* 0x000000100d0d7836 */ /* 0x000fe40000000000 */
[----:B------:R-:W-:Y:S02]  /*0940*/  VIADD R14, R14, 0x10 ;  /* 0x000000100e0e7836 */ /* 0x000fe40000000000 */
        /* <DEDUP_REMOVED lines=8> */
[----:B-1----:R-:W-:-:S05]  /*09d0*/  @!P0 FADD R7, R7, R20 ;  /* 0x0000001407078221 */ /* 0x002fca0000000000 */
[----:B------:R1:W-:Y:S01]  /*09e0*/  @!P0 STG.E desc[UR8][R4.64], R7 ;  /* 0x0000000704008986 */ /* 0x0003e2000c101908 */
[----:B------:R-:W-:Y:S05]  /*09f0*/  BRA.U UP0, `(.L_x_2) ;  /* 0xfffffff9002c7547 */ /* 0x000fea000b83ffff */
.L_x_1:
[----:B------:R-:W2:Y:S02]  /*0a00*/  LDCU UR5, c[0x0][0x388] ;  /* 0x00007100ff0577ac */ /* 0x000ea40008000800 */
[----:B--2---:R-:W-:-:S09]  /*0a10*/  ULOP3.LUT UP0, UR6, UR5, 0xf, URZ, 0xc0, !UPT ;  /* 0x0000000f05067892 */ /* 0x004fd2000f80c0ff */
[----:B------:R-:W-:Y:S05]  /*0a20*/  BRA.U !UP0, `(.L_x_0) ;  /* 0x0000000508f87547 */ /* 0x000fea000b800000 */
[----:B------:R-:W-:Y:S02]  /*0a30*/  UISETP.GE.U32.AND UP0, UPT, UR6, 0x8, UPT ;  /* 0x000000080600788c */ /* 0x000fe4000bf06070 */
[----:B------:R-:W-:-:S07]  /*0a40*/  ULOP3.LUT UR7, UR5, 0x7, URZ, 0xc0, !UPT ;  /* 0x0000000705077892 */ /* 0x000fce000f8ec0ff */
[----:B------:R-:W-:Y:S05]  /*0a50*/  BRA.U !UP0, `(.L_x_3) ;  /* 0x0000000108fc7547 */ /* 0x000fea000b800000 */
[----:B------:R-:W2:Y:S01]  /*0a60*/  LDCU.64 UR10, c[0x0][0x3a0] ;  /* 0x00007400ff0a77ac */ /* 0x000ea20008000a00 */
[----:B------:R-:W3:Y:S01]  /*0a70*/  LDC.64 R2, c[0x0][0x380] ;  /* 0x0000e000ff027b82 */ /* 0x000ee20000000a00 */
[----:B------:R-:W-:-:S05]  /*0a80*/  VIADD R8, R6, UR4 ;  /* 0x0000000406087c36 */ /* 0x000fca0008000000 */
[----:B------:R-:W-:Y:S02]  /*0a90*/  SHF.R.S32.HI R9, RZ, 0x1f, R8 ;  /* 0x0000001fff097819 */ /* 0x000fe40000011408 */
[----:B--2---:R-:W-:-:S04]  /*0aa0*/  ISETP.GE.U32.AND P1, PT, R8, UR10, PT ;  /* 0x0000000a08007c0c */ /* 0x004fc8000bf26070 */
[----:B------:R-:W-:Y:S01]  /*0ab0*/  ISETP.GE.U32.AND.EX P1, PT, R9, UR11, PT, P1 ;  /* 0x0000000b09007c0c */ /* 0x000fe2000bf26110 */
[----:B---3--:R-:W-:-:S12]  /*0ac0*/  IMAD.WIDE R2, R8, 0x4, R2 ;  /* 0x0000000408027825 */ /* 0x008fd800078e0202 */
[----:B------:R-:W1:Y:S01]  /*0ad0*/  @!P1 LDG.E R10, desc[UR8][R2.64] ;  /* 0x00000008020a9981 */ /* 0x000e62000c1e1900 */
[----:B------:R-:W-:-:S05]  /*0ae0*/  VIADD R9, R8, 0x1 ;  /* 0x0000000108097836 */ /* 0x000fca0000000000 */
[----:B------:R-:W-:Y:S02]  /*0af0*/  ISETP.GE.U32.AND P0, PT, R9, UR10, PT ;  /* 0x0000000a09007c0c */ /* 0x000fe4000bf06070 */
[----:B------:R-:W-:-:S04]  /*0b00*/  SHF.R.S32.HI R9, RZ, 0x1f, R9 ;  /* 0x0000001fff097819 */ /* 0x000fc80000011409 */
[----:B------:R-:W-:Y:S01]  /*0b10*/  ISETP.GE.U32.AND.EX P0, PT, R9, UR11, PT, P0 ;  /* 0x0000000b09007c0c */ /* 0x000fe2000bf06100 */
[----:B-1----:R-:W-:-:S05]  /*0b20*/  @!P1 FADD R7, R7, R10 ;  /* 0x0000000a07079221 */ /* 0x002fca0000000000 */
[----:B------:R1:W-:Y:S07]  /*0b30*/  @!P1 STG.E desc[UR8][R4.64], R7 ;  /* 0x0000000704009986 */ /* 0x0003ee000c101908 */
        /* <DEDUP_REMOVED lines=36> */
[----:B------:R-:W-:Y:S01]  /*0d80*/  VIADD R8, R8, 0x7 ;  /* 0x0000000708087836 */ /* 0x000fe20000000000 */
[----:B------:R-:W-:Y:S01]  /*0d90*/  UIADD3 UR4, UPT, UPT, UR4, 0x8, URZ ;  /* 0x0000000804047890 */ /* 0x000fe2000fffe0ff */
[----:B------:R-:W-:Y:S03]  /*0da0*/  BSSY.RECONVERGENT B0, `(.L_x_3) ;  /* 0x000000a000007945 */ /* 0x000fe60003800200 */
[----:B------:R-:W-:-:S02]  /*0db0*/  ISETP.GE.U32.AND P0, PT, R8, UR10, PT ;  /* 0x0000000a08007c0c */ /* 0x000fc4000bf06070 */
[----:B------:R-:W-:-:S04]  /*0dc0*/  SHF.R.S32.HI R8, RZ, 0x1f, R8 ;  /* 0x0000001fff087819 */ /* 0x000fc80000011408 */
[----:B------:R-:W-:Y:S01]  /*0dd0*/  ISETP.GE.U32.AND.EX P0, PT, R8, UR11, PT, P0 ;  /* 0x0000000b08007c0c */ /* 0x000fe2000bf06100 */
[----:B-1----:R-:W-:-:S05]  /*0de0*/  @!P1 FADD R7, R7, R10 ;  /* 0x0000000a07079221 */ /* 0x002fca0000000000 */
[----:B------:R1:W-:Y:S07]  /*0df0*/  @!P1 STG.E desc[UR8][R4.64], R7 ;  /* 0x0000000704009986 */ /* 0x0003ee000c101908 */
[----:B------:R-:W-:Y:S05]  /*0e00*/  @P0 BRA `(.L_x_4) ;  /* 0x00000000000c0947 */ /* 0x000fea0003800000 */
[----:B------:R-:W1:Y:S02]  /*0e10*/  LDG.E R2, desc[UR8][R2.64+0x1c] ;  /* 0x00001c0802027981 */ /* 0x000e64000c1e1900 */
[----:B-1----:R-:W-:-:S05]  /*0e20*/  FADD R7, R7, R2 ;  /* 0x0000000207077221 */ /* 0x002fca0000000000 */
[----:B------:R2:W-:Y:S02]  /*0e30*/  STG.E desc[UR8][R4.64], R7 ;  /* 0x0000000704007986 */ /* 0x0005e4000c101908 */
.L_x_4:
[----:B------:R-:W-:Y:S05]  /*0e40*/  BSYNC.RECONVERGENT B0 ;  /* 0x0000000000007941 */ /* 0x000fea0003800200 */
.L_x_3:
[----:B------:R-:W-:-:S09]  /*0e50*/  UISETP.NE.AND UP0, UPT, UR7, URZ, UPT ;  /* 0x000000ff0700728c */ /* 0x000fd2000bf05270 */
[----:B------:R-:W-:Y:S05]  /*0e60*/  BRA.U !UP0, `(.L_x_0) ;  /* 0x0000000108e87547 */ /* 0x000fea000b800000 */
[----:B------:R-:W-:Y:S02]  /*0e70*/  UISETP.GE.U32.AND UP0, UPT, UR7, 0x4, UPT ;  /* 0x000000040700788c */ /* 0x000fe4000bf06070 */
[----:B------:R-:W-:-:S07]  /*0e80*/  ULOP3.LUT UR5, UR5, 0x3, URZ, 0xc0, !UPT ;  /* 0x0000000305057892 */ /* 0x000fce000f8ec0ff */
[----:B------:R-:W-:Y:S05]  /*0e90*/  BRA.U !UP0, `(.L_x_5) ;  /* 0x00000001088c7547 */ /* 0x000fea000b800000 */
[----:B------:R-:W3:Y:S01]  /*0ea0*/  LDCU.64 UR6, c[0x0][0x3a0] ;  /* 0x00007400ff0677ac */ /* 0x000ee20008000a00 */
[----:B------:R-:W4:Y:S01]  /*0eb0*/  LDC.64 R2, c[0x0][0x380] ;  /* 0x0000e000ff027b82 */ /* 0x000f220000000a00 */
[----:B------:R-:W-:-:S05]  /*0ec0*/  VIADD R9, R6, UR4 ;  /* 0x0000000406097c36 */ /* 0x000fca0008000000 */
[----:B------:R-:W-:Y:S02]  /*0ed0*/  SHF.R.S32.HI R6, RZ, 0x1f, R9 ;  /* 0x0000001fff067819 */ /* 0x000fe40000011409 */
[----:B---3--:R-:W-:-:S04]  /*0ee0*/  ISETP.GE.U32.AND P1, PT, R9, UR6, PT ;  /* 0x0000000609007c0c */ /* 0x008fc8000bf26070 */
[----:B------:R-:W-:Y:S01]  /*0ef0*/  ISETP.GE.U32.AND.EX P1, PT, R6, UR7, PT, P1 ;  /* 0x0000000706007c0c */ /* 0x000fe2000bf26110 */
[----:B----4-:R-:W-:-:S12]  /*0f00*/  IMAD.WIDE R2, R9, 0x4, R2 ;  /* 0x0000000409027825 */ /* 0x010fd800078e0202 */
[----:B------:R-:W1:Y:S01]  /*0f10*/  @!P1 LDG.E R6, desc[UR8][R2.64] ;  /* 0x0000000802069981 */ /* 0x000e62000c1e1900 */
[----:B------:R-:W-:-:S05]  /*0f20*/  VIADD R8, R9, 0x1 ;  /* 0x0000000109087836 */ /* 0x000fca0000000000 */
[----:B------:R-:W-:Y:S02]  /*0f30*/  ISETP.GE.U32.AND P0, PT, R8, UR6, PT ;  /* 0x0000000608007c0c */ /* 0x000fe4000bf06070 */
[----:B------:R-:W-:-:S04]  /*0f40*/  SHF.R.S32.HI R8, RZ, 0x1f, R8 ;  /* 0x0000001fff087819 */ /* 0x000fc80000011408 */
[----:B------:R-:W-:Y:S01]  /*0f50*/  ISETP.GE.U32.AND.EX P0, PT, R8, UR7, PT, P0 ;  /* 0x0000000708007c0c */ /* 0x000fe2000bf06100 */
[----:B-12---:R-:W-:-:S05]  /*0f60*/  @!P1 FADD R7, R7, R6 ;  /* 0x0000000607079221 */ /* 0x006fca0000000000 */
        /* <DEDUP_REMOVED lines=21> */
.L_x_6:
[----:B------:R-:W-:Y:S05]  /*10c0*/  BSYNC.RECONVERGENT B0 ;  /* 0x0000000000007941 */ /* 0x000fea0003800200 */
.L_x_5:
[----:B------:R-:W-:-:S09]  /*10d0*/  UISETP.NE.AND UP0, UPT, UR5, URZ, UPT ;  /* 0x000000ff0500728c */ /* 0x000fd2000bf05270 */
[----:B------:R-:W-:Y:S05]  /*10e0*/  BRA.U !UP0, `(.L_x_0) ;  /* 0x0000000108487547 */ /* 0x000fea000b800000 */
[----:B------:R-:W3:Y:S01]  /*10f0*/  LDC R3, c[0x0][0x38c] ;  /* 0x0000e300ff037b82 */ /* 0x000ee20000000800 */
[----:B------:R-:W4:Y:S01]  /*1100*/  LDCU UR6, c[0x0][0x390] ;  /* 0x00007200ff0677ac */ /* 0x000f220008000800 */
[----:B------:R-:W0:Y:S01]  /*1110*/  LDCU.64 UR10, c[0x0][0x3a0] ;  /* 0x00007400ff0a77ac */ /* 0x000e220008000a00 */
[----:B------:R-:W-:Y:S01]  /*1120*/  UIADD3 UR5, UPT, UPT, -UR5, URZ, URZ ;  /* 0x000000ff05057290 */ /* 0x000fe2000fffe1ff */
[----:B---3--:R-:W-:-:S04]  /*1130*/  IMAD R0, R0, R3, UR4 ;  /* 0x0000000400007e24 */ /* 0x008fc8000f8e0203 */
[----:B0---4-:R-:W-:-:S07]  /*1140*/  VIADD R9, R0, -UR6 ;  /* 0x8000000600097c36 */ /* 0x011fce0008000000 */
.L_x_7:
[----:B------:R-:W-:Y:S02]  /*1150*/  ISETP.GE.U32.AND P0, PT, R9, UR10, PT ;  /* 0x0000000a09007c0c */ /* 0x000fe4000bf06070 */
[----:B------:R-:W-:-:S04]  /*1160*/  SHF.R.S32.HI R0, RZ, 0x1f, R9 ;  /* 0x0000001fff007819 */ /* 0x000fc80000011409 */
[----:B------:R-:W-:-:S13]  /*1170*/  ISETP.GE.U32.AND.EX P0, PT, R0, UR11, PT, P0 ;  /* 0x0000000b00007c0c */ /* 0x000fda000bf06100 */
[----:B------:R-:W0:Y:S02]  /*1180*/  @!P0 LDC.64 R2, c[0x0][0x380] ;  /* 0x0000e000ff028b82 */ /* 0x000e240000000a00 */
[----:B0-----:R-:W-:-:S06]  /*1190*/  @!P0 IMAD.WIDE R2, R9, 0x4, R2 ;  /* 0x0000000409028825 */ /* 0x001fcc00078e0202 */
[----:B------:R-:W1:Y:S01]  /*11a0*/  @!P0 LDG.E R2, desc[UR8][R2.64] ;  /* 0x0000000802028981 */ /* 0x000e62000c1e1900 */
[----:B------:R-:W-:Y:S01]  /*11b0*/  UIADD3 UR5, UPT, UPT, UR5, 0x1, URZ ;  /* 0x0000000105057890 */ /* 0x000fe2000fffe0ff */
[----:B------:R-:W-:-:S03]  /*11c0*/  VIADD R9, R9, 0x1 ;  /* 0x0000000109097836 */ /* 0x000fc60000000000 */
[----:B------:R-:W-:Y:S01]  /*11d0*/  UISETP.NE.AND UP0, UPT, UR5, URZ, UPT ;  /* 0x000000ff0500728c */ /* 0x000fe2000bf05270 */
[----:B-123--:R-:W-:-:S05]  /*11e0*/  @!P0 FADD R7, R7, R2 ;  /* 0x0000000207078221 */ /* 0x00efca0000000000 */
[----:B------:R3:W-:Y:S03]  /*11f0*/  @!P0 STG.E desc[UR8][R4.64], R7 ;  /* 0x0000000704008986 */ /* 0x0007e6000c101908 */
[----:B------:R-:W-:Y:S05]  /*1200*/  BRA.U UP0, `(.L_x_7) ;  /* 0xfffffffd00d07547 */ /* 0x000fea000b83ffff */
.L_x_0:
[----:B------:R-:W4:Y:S01]  /*1210*/  LDCU UR4, c[0x0][0x388] ;  /* 0x00007100ff0477ac */ /* 0x000f220008000800 */
[----:B------:R-:W-:Y:S01]  /*1220*/  BSSY.RECONVERGENT B0, `(.L_x_8) ;  /* 0x000000e000007945 */ /* 0x000fe20003800200 */
[----:B----4-:R-:W-:-:S04]  /*1230*/  I2FP.F32.S32 R6, UR4 ;  /* 0x0000000400067c45 */ /* 0x010fc80008201400 */
[----:B------:R-:W4:Y:S08]  /*1240*/  MUFU.RCP R3, R6 ;  /* 0x0000000600037308 */ /* 0x000f300000001000 */
[----:B------:R-:W5:Y:S01]  /*1250*/  FCHK P0, R7, R6 ;  /* 0x0000000607007302 */ /* 0x000f620000000000 */
[----:B----4-:R-:W-:-:S04]  /*1260*/  FFMA R0, -R6, R3, 1 ;  /* 0x3f80000006007423 */ /* 0x010fc80000000103 */
[----:B------:R-:W-:-:S04]  /*1270*/  FFMA R0, R3, R0, R3 ;  /* 0x0000000003007223 */ /* 0x000fc80000000003 */
[----:B------:R-:W-:-:S04]  /*1280*/  FFMA R3, R0, R7, RZ ;  /* 0x0000000700037223 */ /* 0x000fc800000000ff */
[----:B------:R-:W-:-:S04]  /*1290*/  FFMA R2, -R6, R3, R7 ;  /* 0x0000000306027223 */ /* 0x000fc80000000107 */
[----:B------:R-:W-:Y:S01]  /*12a0*/  FFMA R3, R0, R2, R3 ;  /* 0x0000000200037223 */ /* 0x000fe20000000003 */
[----:B-----5:R-:W-:Y:S06]  /*12b0*/  @!P0 BRA `(.L_x_9) ;  /* 0x0000000000108947 */ /* 0x020fec0003800000 */
[----:B------:R-:W-:Y:S01]  /*12c0*/  IMAD.MOV.U32 R3, RZ, RZ, R7 ;  /* 0x000000ffff037224 */ /* 0x000fe200078e0007 */
[----:B------:R-:W-:-:S07]  /*12d0*/  MOV R2, 0x12f0 ;  /* 0x000012f000027802 */ /* 0x000fce0000000f00 */
[----:B0123--:R-:W-:Y:S05]  /*12e0*/  CALL.REL.NOINC `($__internal_0_$__cuda_sm3x_div_rn_noftz_f32_slowpath) ;  /* 0x0000000000107944 */ /* 0x00ffea0003c00000 */
[----:B------:R-:W-:-:S07]  /*12f0*/  IMAD.MOV.U32 R3, RZ, RZ, R0 ;  /* 0x000000ffff037224 */ /* 0x000fce00078e0000 */
.L_x_9:
[----:B------:R-:W-:Y:S05]  /*1300*/  BSYNC.RECONVERGENT B0 ;  /* 0x0000000000007941 */ /* 0x000fea0003800200 */
.L_x_8:
[----:B------:R-:W-:Y:S01]  /*1310*/  STG.E desc[UR8][R4.64], R3 ;  /* 0x0000000304007986 */ /* 0x000fe2000c101908 */
[----:B------:R-:W-:Y:S05]  /*1320*/  EXIT ;  /* 0x000000000000794d */ /* 0x000fea0003800000 */
        .weak           $__internal_0_$__cuda_sm3x_div_rn_noftz_f32_slowpath
        .type           $__internal_0_$__cuda_sm3x_div_rn_noftz_f32_slowpath,@function
        .size           $__internal_0_$__cuda_sm3x_div_rn_noftz_f32_slowpath,(.L_x_22 - $__internal_0_$__cuda_sm3x_div_rn_noftz_f32_slowpath)
$__internal_0_$__cuda_sm3x_div_rn_noftz_f32_slowpath:
[----:B------:R-:W-:Y:S01]  /*1330*/  SHF.R.U32.HI R7, RZ, 0x17, R6 ;  /* 0x00000017ff077819 */ /* 0x000fe20000011606 */
[----:B------:R-:W-:Y:S01]  /*1340*/  BSSY.RECONVERGENT B1, `(.L_x_10) ;  /* 0x0000063000017945 */ /* 0x000fe20003800200 */
[----:B------:R-:W-:Y:S02]  /*1350*/  SHF.R.U32.HI R0, RZ, 0x17, R3 ;  /* 0x00000017ff007819 */ /* 0x000fe40000011603 */
[----:B------:R-:W-:Y:S02]  /*1360*/  LOP3.LUT R7, R7, 0xff, RZ, 0xc0, !PT ;  /* 0x000000ff07077812 */ /* 0x000fe400078ec0ff */
[----:B------:R-:W-:-:S03]  /*1370*/  LOP3.LUT R12, R0, 0xff, RZ, 0xc0, !PT ;  /* 0x000000ff000c7812 */ /* 0x000fc600078ec0ff */
[----:B------:R-:W-:Y:S02]  /*1380*/  VIADD R9, R7, 0xffffffff ;  /* 0xffffffff07097836 */ /* 0x000fe40000000000 */
[----:B------:R-:W-:-:S03]  /*1390*/  VIADD R10, R12, 0xffffffff ;  /* 0xffffffff0c0a7836 */ /* 0x000fc60000000000 */
[----:B------:R-:W-:-:S04]  /*13a0*/  ISETP.GT.U32.AND P0, PT, R9, 0xfd, PT ;  /* 0x000000fd0900780c */ /* 0x000fc80003f04070 */
[----:B------:R-:W-:-:S13]  /*13b0*/  ISETP.GT.U32.OR P0, PT, R10, 0xfd, P0 ;  /* 0x000000fd0a00780c */ /* 0x000fda0000704470 */
[----:B------:R-:W-:Y:S01]  /*13c0*/  @!P0 IMAD.MOV.U32 R8, RZ, RZ, RZ ;  /* 0x000000ffff088224 */ /* 0x000fe200078e00ff */
[----:B------:R-:W-:Y:S06]  /*13d0*/  @!P0 BRA `(.L_x_11) ;  /* 0x0000000000608947 */ /* 0x000fec0003800000 */
[----:B------:R-:W-:Y:S01]  /*13e0*/  FSETP.GTU.FTZ.AND P0, PT, |R3|, +INF , PT ;  /* 0x7f8000000300780b */ /* 0x000fe20003f1c200 */
[----:B------:R-:W-:Y:S01]  /*13f0*/  IMAD.MOV.U32 R0, RZ, RZ, R6 ;  /* 0x000000ffff007224 */ /* 0x000fe200078e0006 */
[----:B------:R-:W-:-:S04]  /*1400*/  FSETP.GTU.FTZ.AND P1, PT, |R6|, +INF , PT ;  /* 0x7f8000000600780b */ /* 0x000fc80003f3c200 */
[----:B------:R-:W-:-:S13]  /*1410*/  PLOP3.LUT P0, PT, P0, P1, PT, 0xf8, 0x8f ;  /* 0x00000000008f781c */ /* 0x000fda0000703f70 */
[----:B------:R-:W-:Y:S05]  /*1420*/  @P0 BRA `(.L_x_12) ;  /* 0x00000004004c0947 */ /* 0x000fea0003800000 */
[----:B------:R-:W-:-:S13]  /*1430*/  LOP3.LUT P0, RZ, R6, 0x7fffffff, R3, 0xc8, !PT ;  /* 0x7fffffff06ff7812 */ /* 0x000fda000780c803 */
[----:B------:R-:W-:Y:S05]  /*1440*/  @!P0 BRA `(.L_x_13) ;  /* 0x00000004003c8947 */ /* 0x000fea0003800000 */
[C---:B------:R-:W-:Y:S02]  /*1450*/  FSETP.NEU.FTZ.AND P2, PT, |R3|.reuse, +INF , PT ;  /* 0x7f8000000300780b */ /* 0x040fe40003f5d200 */
[----:B------:R-:W-:Y:S02]  /*1460*/  FSETP.NEU.FTZ.AND P1, PT, |R0|, +INF , PT ;  /* 0x7f8000000000780b */ /* 0x000fe40003f3d200 */
[----:B------:R-:W-:-:S11]  /*1470*/  FSETP.NEU.FTZ.AND P0, PT, |R3|, +INF , PT ;  /* 0x7f8000000300780b */ /* 0x000fd60003f1d200 */
[----:B------:R-:W-:Y:S05]  /*1480*/  @!P1 BRA !P2, `(.L_x_13) ;  /* 0x00000004002c9947 */ /* 0x000fea0005000000 */
[----:B------:R-:W-:-:S04]  /*1490*/  LOP3.LUT P2, RZ, R3, 0x7fffffff, RZ, 0xc0, !PT ;  /* 0x7fffffff03ff7812 */ /* 0x000fc8000784c0ff */
[----:B------:R-:W-:-:S13]  /*14a0*/  PLOP3.LUT P1, PT, P1, P2, PT, 0x2f, 0xf2 ;  /* 0x0000000000f2781c */ /* 0x000fda0000f24577 */
[----:B------:R-:W-:Y:S05]  /*14b0*/  @P1 BRA `(.L_x_14) ;  /* 0x0000000400181947 */ /* 0x000fea0003800000 */
[----:B------:R-:W-:-:S04]  /*14c0*/  LOP3.LUT P1, RZ, R6, 0x7fffffff, RZ, 0xc0, !PT ;  /* 0x7fffffff06ff7812 */ /* 0x000fc8000782c0ff */
[----:B------:R-:W-:-:S13]  /*14d0*/  PLOP3.LUT P0, PT, P0, P1, PT, 0x2f, 0xf2 ;  /* 0x0000000000f2781c */ /* 0x000fda0000702577 */
[----:B------:R-:W-:Y:S05]  /*14e0*/  @P0 BRA `(.L_x_15) ;  /* 0x0000000400000947 */ /* 0x000fea0003800000 */
[----:B------:R-:W-:Y:S02]  /*14f0*/  ISETP.GE.AND P0, PT, R10, RZ, PT ;  /* 0x000000ff0a00720c */ /* 0x000fe40003f06270 */
[----:B------:R-:W-:-:S11]  /*1500*/  ISETP.GE.AND P1, PT, R9, RZ, PT ;  /* 0x000000ff0900720c */ /* 0x000fd60003f26270 */
[----:B------:R-:W-:Y:S02]  /*1510*/  @P0 IMAD.MOV.U32 R8, RZ, RZ, RZ ;  /* 0x000000ffff080224 */ /* 0x000fe400078e00ff */
[----:B------:R-:W-:Y:S01]  /*1520*/  @!P0 FFMA R3, R3, 1.84467440737095516160e+19, RZ ;  /* 0x5f80000003038823 */ /* 0x000fe200000000ff */
[----:B------:R-:W-:Y:S02]  /*1530*/  @!P0 IMAD.MOV.U32 R8, RZ, RZ, -0x40 ;  /* 0xffffffc0ff088424 */ /* 0x000fe400078e00ff */
[----:B------:R-:W-:Y:S02]  /*1540*/  @!P1 FFMA R6, R0, 1.84467440737095516160e+19, RZ ;  /* 0x5f80000000069823 */ /* 0x000fe400000000ff */
[----:B------:R-:W-:-:S07]  /*1550*/  @!P1 VIADD R8, R8, 0x40 ;  /* 0x0000004008089836 */ /* 0x000fce0000000000 */
.L_x_11:
[----:B------:R-:W-:Y:S01]  /*1560*/  LEA R9, R7, 0xc0800000, 0x17 ;  /* 0xc080000007097811 */ /* 0x000fe200078eb8ff */
[----:B------:R-:W-:Y:S04]  /*1570*/  BSSY.RECONVERGENT B2, `(.L_x_16) ;  /* 0x0000036000027945 */ /* 0x000fe80003800200 */
[----:B------:R-:W-:Y:S02]  /*1580*/  IMAD.IADD R9, R6, 0x1, -R9 ;  /* 0x0000000106097824 */ /* 0x000fe400078e0a09 */
[----:B------:R-:W-:Y:S02]  /*1590*/  VIADD R6, R12, 0xffffff81 ;  /* 0xffffff810c067836 */ /* 0x000fe40000000000 */
[----:B------:R-:W0:Y:S01]  /*15a0*/  MUFU.RCP R10, R9 ;  /* 0x00000009000a7308 */ /* 0x000e220000001000 */
[----:B------:R-:W-:Y:S01]  /*15b0*/  FADD.FTZ R11, -R9, -RZ ;  /* 0x800000ff090b7221 */ /* 0x000fe20000010100 */
[C---:B------:R-:W-:Y:S01]  /*15c0*/  IMAD R0, R6.reuse, -0x800000, R3 ;  /* 0xff80000006007824 */ /* 0x040fe200078e0203 */
[----:B------:R-:W-:-:S05]  /*15d0*/  IADD3 R7, PT, PT, R6, 0x7f, -R7 ;  /* 0x0000007f06077810 */ /* 0x000fca0007ffe807 */
[----:B------:R-:W-:Y:S02]  /*15e0*/  IMAD.IADD R7, R7, 0x1, R8 ;  /* 0x0000000107077824 */ /* 0x000fe400078e0208 */
[----:B0-----:R-:W-:-:S04]  /*15f0*/  FFMA R13, R10, R11, 1 ;  /* 0x3f8000000a0d7423 */ /* 0x001fc8000000000b */
[----:B------:R-:W-:-:S04]  /*1600*/  FFMA R12, R10, R13, R10 ;  /* 0x0000000d0a0c7223 */ /* 0x000fc8000000000a */
[----:B------:R-:W-:-:S04]  /*1610*/  FFMA R3, R0, R12, RZ ;  /* 0x0000000c00037223 */ /* 0x000fc800000000ff */
[----:B------:R-:W-:-:S04]  /*1620*/  FFMA R10, R11, R3, R0 ;  /* 0x000000030b0a7223 */ /* 0x000fc80000000000 */
[----:B------:R-:W-:-:S04]  /*1630*/  FFMA R13, R12, R10, R3 ;  /* 0x0000000a0c0d7223 */ /* 0x000fc80000000003 */
[----:B------:R-:W-:-:S04]  /*1640*/  FFMA R10, R11, R13, R0 ;  /* 0x0000000d0b0a7223 */ /* 0x000fc80000000000 */
[----:B------:R-:W-:-:S05]  /*1650*/  FFMA R0, R12, R10, R13 ;  /* 0x0000000a0c007223 */ /* 0x000fca000000000d */
[----:B------:R-:W-:-:S04]  /*1660*/  SHF.R.U32.HI R3, RZ, 0x17, R0 ;  /* 0x00000017ff037819 */ /* 0x000fc80000011600 */
[----:B------:R-:W-:-:S05]  /*1670*/  LOP3.LUT R3, R3, 0xff, RZ, 0xc0, !PT ;  /* 0x000000ff03037812 */ /* 0x000fca00078ec0ff */
[----:B------:R-:W-:-:S04]  /*1680*/  IMAD.IADD R9, R3, 0x1, R7 ;  /* 0x0000000103097824 */ /* 0x000fc800078e0207 */
[----:B------:R-:W-:-:S05]  /*1690*/  VIADD R3, R9, 0xffffffff ;  /* 0xffffffff09037836 */ /* 0x000fca0000000000 */
[----:B------:R-:W-:-:S13]  /*16a0*/  ISETP.GE.U32.AND P0, PT, R3, 0xfe, PT ;  /* 0x000000fe0300780c */ /* 0x000fda0003f06070 */
[----:B------:R-:W-:Y:S05]  /*16b0*/  @!P0 BRA `(.L_x_17) ;  /* 0x0000000000808947 */ /* 0x000fea0003800000 */
[----:B------:R-:W-:-:S13]  /*16c0*/  ISETP.GT.AND P0, PT, R9, 0xfe, PT ;  /* 0x000000fe0900780c */ /* 0x000fda0003f04270 */
[----:B------:R-:W-:Y:S05]  /*16d0*/  @P0 BRA `(.L_x_18) ;  /* 0x00000000006c0947 */ /* 0x000fea0003800000 */
[----:B------:R-:W-:-:S13]  /*16e0*/  ISETP.GE.AND P0, PT, R9, 0x1, PT ;  /* 0x000000010900780c */ /* 0x000fda0003f06270 */
[----:B------:R-:W-:Y:S05]  /*16f0*/  @P0 BRA `(.L_x_19) ;  /* 0x0000000000740947 */ /* 0x000fea0003800000 */
[----:B------:R-:W-:Y:S02]  /*1700*/  ISETP.GE.AND P0, PT, R9, -0x18, PT ;  /* 0xffffffe80900780c */ /* 0x000fe40003f06270 */
[----:B------:R-:W-:-:S11]  /*1710*/  LOP3.LUT R0, R0, 0x80000000, RZ, 0xc0, !PT ;  /* 0x8000000000007812 */ /* 0x000fd600078ec0ff */
[----:B------:R-:W-:Y:S05]  /*1720*/  @!P0 BRA `(.L_x_19) ;  /* 0x0000000000688947 */ /* 0x000fea0003800000 */
[CCC-:B------:R-:W-:Y:S01]  /*1730*/  FFMA.RZ R3, R12.reuse, R10.reuse, R13.reuse ;  /* 0x0000000a0c037223 */ /* 0x1c0fe2000000c00d */
[C---:B------:R-:W-:Y:S02]  /*1740*/  VIADD R8, R9.reuse, 0x20 ;  /* 0x0000002009087836 */ /* 0x040fe40000000000 */
[CCC-:B------:R-:W-:Y:S01]  /*1750*/  FFMA.RM R6, R12.reuse, R10.reuse, R13.reuse ;  /* 0x0000000a0c067223 */ /* 0x1c0fe2000000400d */
[----:B------:R-:W-:Y:S02]  /*1760*/  ISETP.NE.AND P2, PT, R9, RZ, PT ;  /* 0x000000ff0900720c */ /* 0x000fe40003f45270 */
[----:B------:R-:W-:Y:S01]  /*1770*/  LOP3.LUT R7, R3, 0x7fffff, RZ, 0xc0, !PT ;  /* 0x007fffff03077812 */ /* 0x000fe200078ec0ff */
[----:B------:R-:W-:Y:S01]  /*1780*/  FFMA.RP R3, R12, R10, R13 ;  /* 0x0000000a0c037223 */ /* 0x000fe2000000800d */
[----:B------:R-:W-:Y:S01]  /*1790*/  ISETP.NE.AND P1, PT, R9, RZ, PT ;  /* 0x000000ff0900720c */ /* 0x000fe20003f25270 */
[----:B------:R-:W-:Y:S01]  /*17a0*/  IMAD.MOV R9, RZ, RZ, -R9 ;  /* 0x000000ffff097224 */ /* 0x000fe200078e0a09 */
[----:B------:R-:W-:-:S02]  /*17b0*/  LOP3.LUT R7, R7, 0x800000, RZ, 0xfc, !PT ;  /* 0x0080000007077812 */ /* 0x000fc400078efcff */
[----:B------:R-:W-:Y:S02]  /*17c0*/  FSETP.NEU.FTZ.AND P0, PT, R3, R6, PT ;  /* 0x000000060300720b */ /* 0x000fe40003f1d000 */
[----:B------:R-:W-:Y:S02]  /*17d0*/  SHF.L.U32 R8, R7, R8, RZ ;  /* 0x0000000807087219 */ /* 0x000fe400000006ff */
[----:B------:R-:W-:Y:S02]  /*17e0*/  SEL R6, R9, RZ, P2 ;  /* 0x000000ff09067207 */ /* 0x000fe40001000000 */
[----:B------:R-:W-:Y:S02]  /*17f0*/  ISETP.NE.AND P1, PT, R8, RZ, P1 ;  /* 0x000000ff0800720c */ /* 0x000fe40000f25270 */
[----:B------:R-:W-:Y:S02]  /*1800*/  SHF.R.U32.HI R6, RZ, R6, R7 ;  /* 0x00000006ff067219 */ /* 0x000fe40000011607 */
[----:B------:R-:W-:-:S02]  /*1810*/  PLOP3.LUT P0, PT, P0, P1, PT, 0xf8, 0x8f ;  /* 0x00000000008f781c */ /* 0x000fc40000703f70 */
[----:B------:R-:W-:Y:S02]  /*1820*/  SHF.R.U32.HI R8, RZ, 0x1, R6 ;  /* 0x00000001ff087819 */ /* 0x000fe40000011606 */
[----:B------:R-:W-:-:S04]  /*1830*/  SEL R3, RZ, 0x1, !P0 ;  /* 0x00000001ff037807 */ /* 0x000fc80004000000 */
[----:B------:R-:W-:-:S04]  /*1840*/  LOP3.LUT R3, R3, 0x1, R8, 0xf8, !PT ;  /* 0x0000000103037812 */ /* 0x000fc800078ef808 */
[----:B------:R-:W-:-:S05]  /*1850*/  LOP3.LUT R3, R3, R6, RZ, 0xc0, !PT ;  /* 0x0000000603037212 */ /* 0x000fca00078ec0ff */
[----:B------:R-:W-:-:S05]  /*1860*/  IMAD.IADD R3, R8, 0x1, R3 ;  /* 0x0000000108037824 */ /* 0x000fca00078e0203 */
[----:B------:R-:W-:Y:S01]  /*1870*/  LOP3.LUT R0, R3, R0, RZ, 0xfc, !PT ;  /* 0x0000000003007212 */ /* 0x000fe200078efcff */
[----:B------:R-:W-:Y:S06]  /*1880*/  BRA `(.L_x_19) ;  /* 0x0000000000107947 */ /* 0x000fec0003800000 */
.L_x_18:
[----:B------:R-:W-:-:S04]  /*1890*/  LOP3.LUT R0, R0, 0x80000000, RZ, 0xc0, !PT ;  /* 0x8000000000007812 */ /* 0x000fc800078ec0ff */
[----:B------:R-:W-:Y:S01]  /*18a0*/  LOP3.LUT R0, R0, 0x7f800000, RZ, 0xfc, !PT ;  /* 0x7f80000000007812 */ /* 0x000fe200078efcff */
[----:B------:R-:W-:Y:S06]  /*18b0*/  BRA `(.L_x_19) ;  /* 0x0000000000047947 */ /* 0x000fec0003800000 */
.L_x_17:
[----:B------:R-:W-:-:S07]  /*18c0*/  IMAD R0, R7, 0x800000, R0 ;  /* 0x0080000007007824 */ /* 0x000fce00078e0200 */
.L_x_19:
[----:B------:R-:W-:Y:S05]  /*18d0*/  BSYNC.RECONVERGENT B2 ;  /* 0x0000000000027941 */ /* 0x000fea0003800200 */
.L_x_16:
[----:B------:R-:W-:Y:S05]  /*18e0*/  BRA `(.L_x_20) ;  /* 0x0000000000207947 */ /* 0x000fea0003800000 */
.L_x_15:
[----:B------:R-:W-:-:S04]  /*18f0*/  LOP3.LUT R0, R6, 0x80000000, R3, 0x48, !PT ;  /* 0x8000000006007812 */ /* 0x000fc800078e4803 */
[----:B------:R-:W-:Y:S01]  /*1900*/  LOP3.LUT R0, R0, 0x7f800000, RZ, 0xfc, !PT ;  /* 0x7f80000000007812 */ /* 0x000fe200078efcff */
[----:B------:R-:W-:Y:S06]  /*1910*/  BRA `(.L_x_20) ;  /* 0x0000000000147947 */ /* 0x000fec0003800000 */
.L_x_14:
[----:B------:R-:W-:Y:S01]  /*1920*/  LOP3.LUT R0, R6, 0x80000000, R3, 0x48, !PT ;  /* 0x8000000006007812 */ /* 0x000fe200078e4803 */
[----:B------:R-:W-:Y:S06]  /*1930*/  BRA `(.L_x_20) ;  /* 0x00000000000c7947 */ /* 0x000fec0003800000 */
.L_x_13:
[----:B------:R-:W0:Y:S01]  /*1940*/  MUFU.RSQ R0, -QNAN ;  /* 0xffc0000000007908 */ /* 0x000e220000001400 */
[----:B------:R-:W-:Y:S05]  /*1950*/  BRA `(.L_x_20) ;  /* 0x0000000000047947 */ /* 0x000fea0003800000 */
.L_x_12:
[----:B------:R-:W-:-:S07]  /*1960*/  FADD.FTZ R0, R3, R0 ;  /* 0x0000000003007221 */ /* 0x000fce0000010000 */
.L_x_20:
[----:B------:R-:W-:Y:S05]  /*1970*/  BSYNC.RECONVERGENT B1 ;  /* 0x0000000000017941 */ /* 0x000fea0003800200 */
.L_x_10:
[----:B------:R-:W-:-:S04]  /*1980*/  IMAD.MOV.U32 R3, RZ, RZ, 0x0 ;  /* 0x00000000ff037424 */ /* 0x000fc800078e00ff */
[----:B0-----:R-:W-:Y:S05]  /*1990*/  RET.REL.NODEC R2 `(_Z12AvgPooling1DPKfiiiPfmi) ;  /* 0xffffffe402987950 */ /* 0x001fea0003c3ffff */
.L_x_21:
[----:B------:R-:W-:-:S00]  /*19a0*/  BRA `(.L_x_21) ;  /* 0xfffffffc00fc7947 */ /* 0x000fc0000383ffff */
[----:B------:R-:W-:-:S00]  /*19b0*/  NOP ;  /* 0x0000000000007918 */ /* 0x000fc00000000000 */
        /* <DEDUP_REMOVED lines=12> */
.L_x_22:


//--------------------- .nv.shared.reserved.0     --------------------------
	.section	.nv.shared.reserved.0,"aw",@nobits
	.weak		__nv_reservedSMEM_offset_0_alias
	.size		__nv_reservedSMEM_offset_0_alias, 0, 64
	.other		__nv_reservedSMEM_offset_0_alias,@"STO_CUDA_RESERVED_SHARED STV_DEFAULT"
__nv_reservedSMEM_offset_0_alias:
	.zero		0
	.zero		64


//--------------------- .nv.constant0._Z12AvgPooling1DPKfiiiPfmi --------------------------
	.section	.nv.constant0._Z12AvgPooling1DPKfiiiPfmi,"a",@progbits
	.sectionflags	@""
	.align	4
.nv.constant0._Z12AvgPooling1DPKfiiiPfmi:
	.zero		940


//--------------------- SYMBOLS --------------------------

	.type		.nv.reservedSmem.offset0,@object
	.size		.nv.reservedSmem.offset0,0x4
